//
// Generated by NVIDIA NVVM Compiler
//
// Compiler Build ID: CL-36424714
// Cuda compilation tools, release 13.0, V13.0.88
// Based on NVVM 20.0.0
//

.version 9.0
.target sm_100
.address_size 64

	// .globl	_Z3addiPfS_

.visible .entry _Z3addiPfS_(
	.param .u32 _Z3addiPfS__param_0,
	.param .u64 .ptr .align 1 _Z3addiPfS__param_1,
	.param .u64 .ptr .align 1 _Z3addiPfS__param_2
)
{
	.reg .pred 	%p<10>;
	.reg .b32 	%r<23>;
	.reg .b32 	%f<88>;
	.reg .b64 	%rd<28>;

	ld.param.u32 	%r16, [_Z3addiPfS__param_0];
	ld.param.u64 	%rd15, [_Z3addiPfS__param_1];
	ld.param.u64 	%rd16, [_Z3addiPfS__param_2];
	cvta.to.global.u64 	%rd1, %rd16;
	cvta.to.global.u64 	%rd2, %rd15;
	setp.lt.s32 	%p1, %r16, 1;
	@%p1 bra 	$L__BB0_13;
	and.b32  	%r1, %r16, 15;
	setp.lt.u32 	%p2, %r16, 16;
	mov.b32 	%r20, 0;
	@%p2 bra 	$L__BB0_4;
	and.b32  	%r20, %r16, 2147483632;
	neg.s32 	%r18, %r20;
	add.s64 	%rd25, %rd2, 32;
	add.s64 	%rd24, %rd1, 32;
$L__BB0_3:
	.pragma "nounroll";
	ld.global.f32 	%f1, [%rd25+-32];
	ld.global.f32 	%f2, [%rd24+-32];
	add.f32 	%f3, %f1, %f2;
	st.global.f32 	[%rd24+-32], %f3;
	ld.global.f32 	%f4, [%rd25+-28];
	ld.global.f32 	%f5, [%rd24+-28];
	add.f32 	%f6, %f4, %f5;
	st.global.f32 	[%rd24+-28], %f6;
	ld.global.f32 	%f7, [%rd25+-24];
	ld.global.f32 	%f8, [%rd24+-24];
	add.f32 	%f9, %f7, %f8;
	st.global.f32 	[%rd24+-24], %f9;
	ld.global.f32 	%f10, [%rd25+-20];
	ld.global.f32 	%f11, [%rd24+-20];
	add.f32 	%f12, %f10, %f11;
	st.global.f32 	[%rd24+-20], %f12;
	ld.global.f32 	%f13, [%rd25+-16];
	ld.global.f32 	%f14, [%rd24+-16];
	add.f32 	%f15, %f13, %f14;
	st.global.f32 	[%rd24+-16], %f15;
	ld.global.f32 	%f16, [%rd25+-12];
	ld.global.f32 	%f17, [%rd24+-12];
	add.f32 	%f18, %f16, %f17;
	st.global.f32 	[%rd24+-12], %f18;
	ld.global.f32 	%f19, [%rd25+-8];
	ld.global.f32 	%f20, [%rd24+-8];
	add.f32 	%f21, %f19, %f20;
	st.global.f32 	[%rd24+-8], %f21;
	ld.global.f32 	%f22, [%rd25+-4];
	ld.global.f32 	%f23, [%rd24+-4];
	add.f32 	%f24, %f22, %f23;
	st.global.f32 	[%rd24+-4], %f24;
	ld.global.f32 	%f25, [%rd25];
	ld.global.f32 	%f26, [%rd24];
	add.f32 	%f27, %f25, %f26;
	st.global.f32 	[%rd24], %f27;
	ld.global.f32 	%f28, [%rd25+4];
	ld.global.f32 	%f29, [%rd24+4];
	add.f32 	%f30, %f28, %f29;
	st.global.f32 	[%rd24+4], %f30;
	ld.global.f32 	%f31, [%rd25+8];
	ld.global.f32 	%f32, [%rd24+8];
	add.f32 	%f33, %f31, %f32;
	st.global.f32 	[%rd24+8], %f33;
	ld.global.f32 	%f34, [%rd25+12];
	ld.global.f32 	%f35, [%rd24+12];
	add.f32 	%f36, %f34, %f35;
	st.global.f32 	[%rd24+12], %f36;
	ld.global.f32 	%f37, [%rd25+16];
	ld.global.f32 	%f38, [%rd24+16];
	add.f32 	%f39, %f37, %f38;
	st.global.f32 	[%rd24+16], %f39;
	ld.global.f32 	%f40, [%rd25+20];
	ld.global.f32 	%f41, [%rd24+20];
	add.f32 	%f42, %f40, %f41;
	st.global.f32 	[%rd24+20], %f42;
	ld.global.f32 	%f43, [%rd25+24];
	ld.global.f32 	%f44, [%rd24+24];
	add.f32 	%f45, %f43, %f44;
	st.global.f32 	[%rd24+24], %f45;
	ld.global.f32 	%f46, [%rd25+28];
	ld.global.f32 	%f47, [%rd24+28];
	add.f32 	%f48, %f46, %f47;
	st.global.f32 	[%rd24+28], %f48;
	add.s32 	%r18, %r18, 16;
	add.s64 	%rd25, %rd25, 64;
	add.s64 	%rd24, %rd24, 64;
	setp.ne.s32 	%p3, %r18, 0;
	@%p3 bra 	$L__BB0_3;
$L__BB0_4:
	setp.eq.s32 	%p4, %r1, 0;
	@%p4 bra 	$L__BB0_13;
	and.b32  	%r7, %r16, 7;
	setp.lt.u32 	%p5, %r1, 8;
	@%p5 bra 	$L__BB0_7;
	mul.wide.u32 	%rd17, %r20, 4;
	add.s64 	%rd18, %rd2, %rd17;
	ld.global.f32 	%f49, [%rd18];
	add.s64 	%rd19, %rd1, %rd17;
	ld.global.f32 	%f50, [%rd19];
	add.f32 	%f51, %f49, %f50;
	st.global.f32 	[%rd19], %f51;
	ld.global.f32 	%f52, [%rd18+4];
	ld.global.f32 	%f53, [%rd19+4];
	add.f32 	%f54, %f52, %f53;
	st.global.f32 	[%rd19+4], %f54;
	ld.global.f32 	%f55, [%rd18+8];
	ld.global.f32 	%f56, [%rd19+8];
	add.f32 	%f57, %f55, %f56;
	st.global.f32 	[%rd19+8], %f57;
	ld.global.f32 	%f58, [%rd18+12];
	ld.global.f32 	%f59, [%rd19+12];
	add.f32 	%f60, %f58, %f59;
	st.global.f32 	[%rd19+12], %f60;
	ld.global.f32 	%f61, [%rd18+16];
	ld.global.f32 	%f62, [%rd19+16];
	add.f32 	%f63, %f61, %f62;
	st.global.f32 	[%rd19+16], %f63;
	ld.global.f32 	%f64, [%rd18+20];
	ld.global.f32 	%f65, [%rd19+20];
	add.f32 	%f66, %f64, %f65;
	st.global.f32 	[%rd19+20], %f66;
	ld.global.f32 	%f67, [%rd18+24];
	ld.global.f32 	%f68, [%rd19+24];
	add.f32 	%f69, %f67, %f68;
	st.global.f32 	[%rd19+24], %f69;
	ld.global.f32 	%f70, [%rd18+28];
	ld.global.f32 	%f71, [%rd19+28];
	add.f32 	%f72, %f70, %f71;
	st.global.f32 	[%rd19+28], %f72;
	add.s32 	%r20, %r20, 8;
$L__BB0_7:
	setp.eq.s32 	%p6, %r7, 0;
	@%p6 bra 	$L__BB0_13;
	and.b32  	%r10, %r16, 3;
	setp.lt.u32 	%p7, %r7, 4;
	@%p7 bra 	$L__BB0_10;
	mul.wide.u32 	%rd20, %r20, 4;
	add.s64 	%rd21, %rd2, %rd20;
	ld.global.f32 	%f73, [%rd21];
	add.s64 	%rd22, %rd1, %rd20;
	ld.global.f32 	%f74, [%rd22];
	add.f32 	%f75, %f73, %f74;
	st.global.f32 	[%rd22], %f75;
	ld.global.f32 	%f76, [%rd21+4];
	ld.global.f32 	%f77, [%rd22+4];
	add.f32 	%f78, %f76, %f77;
	st.global.f32 	[%rd22+4], %f78;
	ld.global.f32 	%f79, [%rd21+8];
	ld.global.f32 	%f80, [%rd22+8];
	add.f32 	%f81, %f79, %f80;
	st.global.f32 	[%rd22+8], %f81;
	ld.global.f32 	%f82, [%rd21+12];
	ld.global.f32 	%f83, [%rd22+12];
	add.f32 	%f84, %f82, %f83;
	st.global.f32 	[%rd22+12], %f84;
	add.s32 	%r20, %r20, 4;
$L__BB0_10:
	setp.eq.s32 	%p8, %r10, 0;
	@%p8 bra 	$L__BB0_13;
	mul.wide.u32 	%rd23, %r20, 4;
	add.s64 	%rd27, %rd1, %rd23;
	add.s64 	%rd26, %rd2, %rd23;
	neg.s32 	%r22, %r10;
$L__BB0_12:
	.pragma "nounroll";
	ld.global.f32 	%f85, [%rd26];
	ld.global.f32 	%f86, [%rd27];
	add.f32 	%f87, %f85, %f86;
	st.global.f32 	[%rd27], %f87;
	add.s64 	%rd27, %rd27, 4;
	add.s64 	%rd26, %rd26, 4;
	add.s32 	%r22, %r22, 1;
	setp.ne.s32 	%p9, %r22, 0;
	@%p9 bra 	$L__BB0_12;
$L__BB0_13:
	ret;

}
	// .globl	_Z10MatrixMultPfS_S_
.visible .entry _Z10MatrixMultPfS_S_(
	.param .u64 .ptr .align 1 _Z10MatrixMultPfS_S__param_0,
	.param .u64 .ptr .align 1 _Z10MatrixMultPfS_S__param_1,
	.param .u64 .ptr .align 1 _Z10MatrixMultPfS_S__param_2
)
{
	.reg .pred 	%p<5>;
	.reg .b32 	%r<34>;
	.reg .b32 	%f<52>;
	.reg .b64 	%rd<49>;

	ld.param.u64 	%rd14, [_Z10MatrixMultPfS_S__param_0];
	mov.u32 	%r8, %ctaid.x;
	mov.u32 	%r9, %ntid.x;
	mov.u32 	%r10, %tid.x;
	mad.lo.s32 	%r1, %r8, %r9, %r10;
	mov.u32 	%r11, %ctaid.y;
	mov.u32 	%r12, %ntid.y;
	mov.u32 	%r13, %tid.y;
	mad.lo.s32 	%r14, %r11, %r12, %r13;
	setp.gt.s32 	%p1, %r1, 10000;
	setp.gt.u32 	%p2, %r14, 10000;
	or.pred  	%p3, %p1, %p2;
	@%p3 bra 	$L__BB1_4;
	ld.param.u64 	%rd46, [_Z10MatrixMultPfS_S__param_1];
	mul.lo.s32 	%r3, %r1, 10000;
	add.s32 	%r16, %r14, 10000;
	mul.wide.u32 	%rd1, %r16, 4;
	add.s32 	%r17, %r14, 20000;
	mul.wide.u32 	%rd2, %r17, 4;
	add.s32 	%r18, %r14, 30000;
	mul.wide.u32 	%rd3, %r18, 4;
	add.s32 	%r19, %r14, 50000;
	mul.wide.u32 	%rd4, %r19, 4;
	add.s32 	%r20, %r14, 80000;
	mul.wide.u32 	%rd5, %r20, 4;
	add.s32 	%r21, %r14, 90000;
	mul.wide.u32 	%rd6, %r21, 4;
	add.s32 	%r22, %r14, 100000;
	mul.wide.u32 	%rd7, %r22, 4;
	add.s32 	%r23, %r14, 110000;
	mul.wide.u32 	%rd8, %r23, 4;
	add.s32 	%r24, %r14, 120000;
	mul.wide.u32 	%rd9, %r24, 4;
	cvta.to.global.u64 	%rd17, %rd14;
	add.s64 	%rd10, %rd17, 32;
	cvta.to.global.u64 	%rd48, %rd46;
	mov.f32 	%f51, 0f00000000;
	mov.b32 	%r33, 0;
	add.s32 	%r25, %r14, 40000;
	add.s32 	%r26, %r14, 60000;
	mov.u32 	%r32, %r3;
$L__BB1_2:
	mul.wide.s32 	%rd18, %r32, 4;
	add.s64 	%rd19, %rd10, %rd18;
	ld.global.f32 	%f4, [%rd19+-32];
	mul.wide.u32 	%rd20, %r14, 4;
	add.s64 	%rd21, %rd48, %rd20;
	ld.global.f32 	%f5, [%rd21];
	fma.rn.f32 	%f6, %f4, %f5, %f51;
	ld.global.f32 	%f7, [%rd19+-28];
	add.s64 	%rd22, %rd48, %rd1;
	ld.global.f32 	%f8, [%rd22];
	fma.rn.f32 	%f9, %f7, %f8, %f6;
	ld.global.f32 	%f10, [%rd19+-24];
	add.s64 	%rd23, %rd48, %rd2;
	ld.global.f32 	%f11, [%rd23];
	fma.rn.f32 	%f12, %f10, %f11, %f9;
	ld.global.f32 	%f13, [%rd19+-20];
	add.s64 	%rd24, %rd48, %rd3;
	ld.global.f32 	%f14, [%rd24];
	fma.rn.f32 	%f15, %f13, %f14, %f12;
	ld.global.f32 	%f16, [%rd19+-16];
	mul.wide.u32 	%rd25, %r25, 4;
	add.s64 	%rd26, %rd48, %rd25;
	ld.global.f32 	%f17, [%rd26];
	fma.rn.f32 	%f18, %f16, %f17, %f15;
	ld.global.f32 	%f19, [%rd19+-12];
	add.s64 	%rd27, %rd48, %rd4;
	ld.global.f32 	%f20, [%rd27];
	fma.rn.f32 	%f21, %f19, %f20, %f18;
	ld.global.f32 	%f22, [%rd19+-8];
	mul.wide.u32 	%rd28, %r26, 4;
	add.s64 	%rd29, %rd48, %rd28;
	ld.global.f32 	%f23, [%rd29];
	fma.rn.f32 	%f24, %f22, %f23, %f21;
	ld.global.f32 	%f25, [%rd19+-4];
	add.s32 	%r27, %r14, 70000;
	mul.wide.u32 	%rd30, %r27, 4;
	add.s64 	%rd31, %rd48, %rd30;
	ld.global.f32 	%f26, [%rd31];
	fma.rn.f32 	%f27, %f25, %f26, %f24;
	ld.global.f32 	%f28, [%rd19];
	add.s64 	%rd32, %rd48, %rd5;
	ld.global.f32 	%f29, [%rd32];
	fma.rn.f32 	%f30, %f28, %f29, %f27;
	ld.global.f32 	%f31, [%rd19+4];
	add.s64 	%rd33, %rd48, %rd6;
	ld.global.f32 	%f32, [%rd33];
	fma.rn.f32 	%f33, %f31, %f32, %f30;
	ld.global.f32 	%f34, [%rd19+8];
	add.s64 	%rd34, %rd48, %rd7;
	ld.global.f32 	%f35, [%rd34];
	fma.rn.f32 	%f36, %f34, %f35, %f33;
	ld.global.f32 	%f37, [%rd19+12];
	add.s64 	%rd35, %rd48, %rd8;
	ld.global.f32 	%f38, [%rd35];
	fma.rn.f32 	%f39, %f37, %f38, %f36;
	ld.global.f32 	%f40, [%rd19+16];
	add.s64 	%rd36, %rd48, %rd9;
	ld.global.f32 	%f41, [%rd36];
	fma.rn.f32 	%f42, %f40, %f41, %f39;
	ld.global.f32 	%f43, [%rd19+20];
	add.s32 	%r28, %r14, 130000;
	mul.wide.u32 	%rd37, %r28, 4;
	add.s64 	%rd38, %rd48, %rd37;
	ld.global.f32 	%f44, [%rd38];
	fma.rn.f32 	%f45, %f43, %f44, %f42;
	ld.global.f32 	%f46, [%rd19+24];
	add.s32 	%r29, %r14, 140000;
	mul.wide.u32 	%rd39, %r29, 4;
	add.s64 	%rd40, %rd48, %rd39;
	ld.global.f32 	%f47, [%rd40];
	fma.rn.f32 	%f48, %f46, %f47, %f45;
	ld.global.f32 	%f49, [%rd19+28];
	add.s32 	%r30, %r14, 150000;
	mul.wide.u32 	%rd41, %r30, 4;
	add.s64 	%rd42, %rd48, %rd41;
	ld.global.f32 	%f50, [%rd42];
	fma.rn.f32 	%f51, %f49, %f50, %f48;
	add.s32 	%r33, %r33, 16;
	add.s64 	%rd48, %rd48, 640000;
	add.s32 	%r32, %r32, 16;
	setp.ne.s32 	%p4, %r33, 10000;
	@%p4 bra 	$L__BB1_2;
	ld.param.u64 	%rd47, [_Z10MatrixMultPfS_S__param_2];
	add.s32 	%r31, %r3, %r14;
	cvta.to.global.u64 	%rd43, %rd47;
	mul.wide.s32 	%rd44, %r31, 4;
	add.s64 	%rd45, %rd43, %rd44;
	st.global.f32 	[%rd45], %f51;
$L__BB1_4:
	ret;

}


// ===== COMPILED SASS (sm_100) =====

	.target	sm_100

	.elftype	@"ET_EXEC"


//--------------------- .note.nv.tkinfo           --------------------------
	.section	.note.nv.tkinfo,"",@"SHT_NOTE"
	.sectionflags	@"SHF_NOTE_NV_TKINFO"
	.tkinfo
        /*0018*/ 	.word	0x00000002
        /*0030*/ 	.string	""
        /*0030*/ 	.string	"ptxas"
        /*0030*/ 	.string	"Cuda compilation tools, release 13.0, V13.0.88"
        /*0030*/ 	.string	"Build cuda_13.0.r13.0/compiler.36424714_0"
        /*0030*/ 	.string	"-arch sm_100 -m 64 "



//--------------------- .note.nv.cuinfo           --------------------------
	.section	.note.nv.cuinfo,"",@"SHT_NOTE"
	.sectionflags	@"SHF_NOTE_NV_CUINFO"
        /*0018*/ 	.short	0x0002
        /*001a*/ 	.short	0x0064
        /*001c*/ 	.short	0x0082
	.zero		2


//--------------------- .nv.info                  --------------------------
	.section	.nv.info,"",@"SHT_CUDA_INFO"
	.align	4


	//----- nvinfo : EIATTR_REGCOUNT
	.align		4
        /*0000*/ 	.byte	0x04, 0x2f
        /*0002*/ 	.short	(.L_1 - .L_0)
	.align		4
.L_0:
        /*0004*/ 	.word	index@(_Z3addiPfS_)
        /*0008*/ 	.word	0x00000012


	//----- nvinfo : EIATTR_FRAME_SIZE
	.align		4
.L_1:
        /*000c*/ 	.byte	0x04, 0x11
        /*000e*/ 	.short	(.L_3 - .L_2)
	.align		4
.L_2:
        /*0010*/ 	.word	index@(_Z3addiPfS_)
        /*0014*/ 	.word	0x00000000


	//----- nvinfo : EIATTR_REGCOUNT
	.align		4
.L_3:
        /*0018*/ 	.byte	0x04, 0x2f
        /*001a*/ 	.short	(.L_5 - .L_4)
	.align		4
.L_4:
        /*001c*/ 	.word	index@(_Z10MatrixMultPfS_S_)
        /*0020*/ 	.word	0x00000020


	//----- nvinfo : EIATTR_FRAME_SIZE
	.align		4
.L_5:
        /*0024*/ 	.byte	0x04, 0x11
        /*0026*/ 	.short	(.L_7 - .L_6)
	.align		4
.L_6:
        /*0028*/ 	.word	index@(_Z10MatrixMultPfS_S_)
        /*002c*/ 	.word	0x00000000


	//----- nvinfo : EIATTR_MIN_STACK_SIZE
	.align		4
.L_7:
        /*0030*/ 	.byte	0x04, 0x12
        /*0032*/ 	.short	(.L_9 - .L_8)
	.align		4
.L_8:
        /*0034*/ 	.word	index@(_Z10MatrixMultPfS_S_)
        /*0038*/ 	.word	0x00000000


	//----- nvinfo : EIATTR_MIN_STACK_SIZE
	.align		4
.L_9:
        /*003c*/ 	.byte	0x04, 0x12
        /*003e*/ 	.short	(.L_11 - .L_10)
	.align		4
.L_10:
        /*0040*/ 	.word	index@(_Z3addiPfS_)
        /*0044*/ 	.word	0x00000000
.L_11:


//--------------------- .nv.compat                --------------------------
	.section	.nv.compat,"",@"SHT_CUDA_COMPAT_INFO"
	.align	4
        /*0000*/ 	.byte	0x02, 0x09, 0x00, 0x00, 0x02, 0x02, 0x01, 0x00, 0x02, 0x05, 0x05, 0x00, 0x03, 0x07, 0x01, 0x01
        /*0010*/ 	.byte	0x02, 0x03, 0x00, 0x00, 0x02, 0x06, 0x01, 0x00, 0x04, 0x0b, 0x08, 0x00, 0x09, 0x00, 0x00, 0x00
        /*0020*/ 	.byte	0x00, 0x00, 0x00, 0x00


//--------------------- .nv.info._Z10MatrixMultPfS_S_ --------------------------
	.section	.nv.info._Z10MatrixMultPfS_S_,"",@"SHT_CUDA_INFO"
	.sectionflags	@""
	.align	4


	//----- nvinfo : EIATTR_CUDA_API_VERSION
	.align		4
        /*0000*/ 	.byte	0x04, 0x37
        /*0002*/ 	.short	(.L_13 - .L_12)
.L_12:
        /*0004*/ 	.word	0x00000082


	//----- nvinfo : EIATTR_KPARAM_INFO
	.align		4
.L_13:
        /*0008*/ 	.byte	0x04, 0x17
        /*000a*/ 	.short	(.L_15 - .L_14)
.L_14:
        /*000c*/ 	.word	0x00000000
        /*0010*/ 	.short	0x0002
        /*0012*/ 	.short	0x0010
        /*0014*/ 	.byte	0x00, 0xf5, 0x21, 0x00


	//----- nvinfo : EIATTR_KPARAM_INFO
	.align		4
.L_15:
        /*0018*/ 	.byte	0x04, 0x17
        /*001a*/ 	.short	(.L_17 - .L_16)
.L_16:
        /*001c*/ 	.word	0x00000000
        /*0020*/ 	.short	0x0001
        /*0022*/ 	.short	0x0008
        /*0024*/ 	.byte	0x00, 0xf5, 0x21, 0x00


	//----- nvinfo : EIATTR_KPARAM_INFO
	.align		4
.L_17:
        /*0028*/ 	.byte	0x04, 0x17
        /*002a*/ 	.short	(.L_19 - .L_18)
.L_18:
        /*002c*/ 	.word	0x00000000
        /*0030*/ 	.short	0x0000
        /*0032*/ 	.short	0x0000
        /*0034*/ 	.byte	0x00, 0xf5, 0x21, 0x00


	//----- nvinfo : EIATTR_SPARSE_MMA_MASK
	.align		4
.L_19:
        /*0038*/ 	.byte	0x03, 0x50
        /*003a*/ 	.short	0x0000


	//----- nvinfo : EIATTR_MAXREG_COUNT
	.align		4
        /*003c*/ 	.byte	0x03, 0x1b
        /*003e*/ 	.short	0x00ff


	//----- nvinfo : EIATTR_MERCURY_ISA_VERSION
	.align		4
        /*0040*/ 	.byte	0x03, 0x5f
        /*0042*/ 	.short	0x0101


	//----- nvinfo : EIATTR_VRC_CTA_INIT_COUNT
	.align		4
        /*0044*/ 	.byte	0x02, 0x4a
	.zero		1
	.zero		1


	//----- nvinfo : EIATTR_EXIT_INSTR_OFFSETS
	.align		4
        /*0048*/ 	.byte	0x04, 0x1c
        /*004a*/ 	.short	(.L_21 - .L_20)


	//   ....[0]....
.L_20:
        /*004c*/ 	.word	0x000000b0


	//   ....[1]....
        /*0050*/ 	.word	0x00000730


	//----- nvinfo : EIATTR_CBANK_PARAM_SIZE
	.align		4
.L_21:
        /*0054*/ 	.byte	0x03, 0x19
        /*0056*/ 	.short	0x0018


	//----- nvinfo : EIATTR_PARAM_CBANK
	.align		4
        /*0058*/ 	.byte	0x04, 0x0a
        /*005a*/ 	.short	(.L_23 - .L_22)
	.align		4
.L_22:
        /*005c*/ 	.word	index@(.nv.constant0._Z10MatrixMultPfS_S_)
        /*0060*/ 	.short	0x0380
        /*0062*/ 	.short	0x0018


	//----- nvinfo : EIATTR_SW_WAR
	.align		4
.L_23:
        /*0064*/ 	.byte	0x04, 0x36
        /*0066*/ 	.short	(.L_25 - .L_24)
.L_24:
        /*0068*/ 	.word	0x00000008
.L_25:


//--------------------- .nv.info._Z3addiPfS_      --------------------------
	.section	.nv.info._Z3addiPfS_,"",@"SHT_CUDA_INFO"
	.sectionflags	@""
	.align	4


	//----- nvinfo : EIATTR_CUDA_API_VERSION
	.align		4
        /*0000*/ 	.byte	0x04, 0x37
        /*0002*/ 	.short	(.L_27 - .L_26)
.L_26:
        /*0004*/ 	.word	0x00000082


	//----- nvinfo : EIATTR_KPARAM_INFO
	.align		4
.L_27:
        /*0008*/ 	.byte	0x04, 0x17
        /*000a*/ 	.short	(.L_29 - .L_28)
.L_28:
        /*000c*/ 	.word	0x00000000
        /*0010*/ 	.short	0x0002
        /*0012*/ 	.short	0x0010
        /*0014*/ 	.byte	0x00, 0xf5, 0x21, 0x00


	//----- nvinfo : EIATTR_KPARAM_INFO
	.align		4
.L_29:
        /*0018*/ 	.byte	0x04, 0x17
        /*001a*/ 	.short	(.L_31 - .L_30)
.L_30:
        /*001c*/ 	.word	0x00000000
        /*0020*/ 	.short	0x0001
        /*0022*/ 	.short	0x0008
        /*0024*/ 	.byte	0x00, 0xf5, 0x21, 0x00


	//----- nvinfo : EIATTR_KPARAM_INFO
	.align		4
.L_31:
        /*0028*/ 	.byte	0x04, 0x17
        /*002a*/ 	.short	(.L_33 - .L_32)
.L_32:
        /*002c*/ 	.word	0x00000000
        /*0030*/ 	.short	0x0000
        /*0032*/ 	.short	0x0000
        /*0034*/ 	.byte	0x00, 0xf0, 0x11, 0x00


	//----- nvinfo : EIATTR_SPARSE_MMA_MASK
	.align		4
.L_33:
        /*0038*/ 	.byte	0x03, 0x50
        /*003a*/ 	.short	0x0000


	//----- nvinfo : EIATTR_MAXREG_COUNT
	.align		4
        /*003c*/ 	.byte	0x03, 0x1b
        /*003e*/ 	.short	0x00ff


	//----- nvinfo : EIATTR_MERCURY_ISA_VERSION
	.align		4
        /*0040*/ 	.byte	0x03, 0x5f
        /*0042*/ 	.short	0x0101


	//----- nvinfo : EIATTR_VRC_CTA_INIT_COUNT
	.align		4
        /*0044*/ 	.byte	0x02, 0x4a
	.zero		1
	.zero		1


	//----- nvinfo : EIATTR_EXIT_INSTR_OFFSETS
	.align		4
        /*0048*/ 	.byte	0x04, 0x1c
        /*004a*/ 	.short	(.L_35 - .L_34)


	//   ....[0]....
.L_34:
        /*004c*/ 	.word	0x00000030


	//   ....[1]....
        /*0050*/ 	.word	0x00000600


	//   ....[2]....
        /*0054*/ 	.word	0x000008a0


	//   ....[3]....
        /*0058*/ 	.word	0x00000a40


	//   ....[4]....
        /*005c*/ 	.word	0x00000b90


	//----- nvinfo : EIATTR_CBANK_PARAM_SIZE
	.align		4
.L_35:
        /*0060*/ 	.byte	0x03, 0x19
        /*0062*/ 	.short	0x0018


	//----- nvinfo : EIATTR_PARAM_CBANK
	.align		4
        /*0064*/ 	.byte	0x04, 0x0a
        /*0066*/ 	.short	(.L_37 - .L_36)
	.align		4
.L_36:
        /*0068*/ 	.word	index@(.nv.constant0._Z3addiPfS_)
        /*006c*/ 	.short	0x0380
        /*006e*/ 	.short	0x0018


	//----- nvinfo : EIATTR_SW_WAR
	.align		4
.L_37:
        /*0070*/ 	.byte	0x04, 0x36
        /*0072*/ 	.short	(.L_39 - .L_38)
.L_38:
        /*0074*/ 	.word	0x00000008
.L_39:


//--------------------- .nv.callgraph             --------------------------
	.section	.nv.callgraph,"",@"SHT_CUDA_CALLGRAPH"
	.align	4
	.sectionentsize	8
	.align		4
        /*0000*/ 	.word	0x00000000
	.align		4
        /*0004*/ 	.word	0xffffffff
	.align		4
        /*0008*/ 	.word	0x00000000
	.align		4
        /*000c*/ 	.word	0xfffffffe
	.align		4
        /*0010*/ 	.word	0x00000000
	.align		4
        /*0014*/ 	.word	0xfffffffd
	.align		4
        /*0018*/ 	.word	0x00000000
	.align		4
        /*001c*/ 	.word	0xfffffffc


//--------------------- .text._Z10MatrixMultPfS_S_ --------------------------
	.section	.text._Z10MatrixMultPfS_S_,"ax",@progbits
	.align	128
        .global         _Z10MatrixMultPfS_S_
        .type           _Z10MatrixMultPfS_S_,@function
        .size           _Z10MatrixMultPfS_S_,(.L_x_8 - _Z10MatrixMultPfS_S_)
        .other          _Z10MatrixMultPfS_S_,@"STO_CUDA_ENTRY STV_DEFAULT"
_Z10MatrixMultPfS_S_:
.text._Z10MatrixMultPfS_S_:
[----:B------:R-:W-:Y:S01]  /*0000*/  LDC R1, c[0x0][0x37c] ;  /* 0x0000df00ff017b82 */ /* 0x000fe20000000800 */
[----:B------:R-:W0:Y:S07]  /*0010*/  S2R R5, SR_TID.Y ;  /* 0x0000000000057919 */ /* 0x000e2e0000002200 */
[----:B------:R-:W1:Y:S01]  /*0020*/  LDC R3, c[0x0][0x360] ;  /* 0x0000d800ff037b82 */ /* 0x000e620000000800 */
[----:B------:R-:W1:Y:S07]  /*0030*/  S2R R2, SR_TID.X ;  /* 0x0000000000027919 */ /* 0x000e6e0000002100 */
[----:B------:R-:W0:Y:S08]  /*0040*/  S2UR UR5, SR_CTAID.Y ;  /* 0x00000000000579c3 */ /* 0x000e300000002600 */
[----:B------:R-:W0:Y:S08]  /*0050*/  LDC R0, c[0x0][0x364] ;  /* 0x0000d900ff007b82 */ /* 0x000e300000000800 */
[----:B------:R-:W1:Y:S01]  /*0060*/  S2UR UR4, SR_CTAID.X ;  /* 0x00000000000479c3 */ /* 0x000e620000002500 */
[----:B0-----:R-:W-:-:S05]  /*0070*/  IMAD R0, R0, UR5, R5 ;  /* 0x0000000500007c24 */ /* 0x001fca000f8e0205 */
[----:B------:R-:W-:Y:S01]  /*0080*/  ISETP.GT.U32.AND P0, PT, R0, 0x2710, PT ;  /* 0x000027100000780c */ /* 0x000fe20003f04070 */
[----:B-1----:R-:W-:-:S05]  /*0090*/  IMAD R3, R3, UR4, R2 ;  /* 0x0000000403037c24 */ /* 0x002fca000f8e0202 */
[----:B------:R-:W-:-:S13]  /*00a0*/  ISETP.GT.OR P0, PT, R3, 0x2710, P0 ;  /* 0x000027100300780c */ /* 0x000fda0000704670 */
[----:B------:R-:W-:Y:S05]  /*00b0*/  @P0 EXIT ;  /* 0x000000000000094d */ /* 0x000fea0003800000 */
[----:B------:R-:W0:Y:S01]  /*00c0*/  LDC R15, c[0x0][0x38c] ;  /* 0x0000e300ff0f7b82 */ /* 0x000e220000000800 */
[----:B------:R-:W1:Y:S01]  /*00d0*/  LDCU.64 UR6, c[0x0][0x380] ;  /* 0x00007000ff0677ac */ /* 0x000e620008000a00 */
[----:B------:R-:W-:Y:S02]  /*00e0*/  IMAD R3, R3, 0x2710, RZ ;  /* 0x0000271003037824 */ /* 0x000fe400078e02ff */
[----:B------:R-:W-:Y:S01]  /*00f0*/  HFMA2 R28, -RZ, RZ, 0, 0 ;  /* 0x00000000ff1c7431 */ /* 0x000fe200000001ff */
[C---:B------:R-:W-:Y:S01]  /*0100*/  IADD3 R2, PT, PT, R0.reuse, 0x2710, RZ ;  /* 0x0000271000027810 */ /* 0x040fe20007ffe0ff */
[----:B------:R-:W2:Y:S01]  /*0110*/  LDCU UR4, c[0x0][0x388] ;  /* 0x00007100ff0477ac */ /* 0x000ea20008000800 */
[C---:B------:R-:W-:Y:S02]  /*0120*/  IADD3 R4, PT, PT, R0.reuse, 0x4e20, RZ ;  /* 0x00004e2000047810 */ /* 0x040fe40007ffe0ff */
[C---:B------:R-:W-:Y:S01]  /*0130*/  IADD3 R5, PT, PT, R0.reuse, 0x7530, RZ ;  /* 0x0000753000057810 */ /* 0x040fe20007ffe0ff */
[----:B------:R-:W3:Y:S01]  /*0140*/  LDCU.64 UR8, c[0x0][0x358] ;  /* 0x00006b00ff0877ac */ /* 0x000ee20008000a00 */
[----:B------:R-:W-:-:S02]  /*0150*/  IADD3 R6, PT, PT, R0, 0xc350, RZ ;  /* 0x0000c35000067810 */ /* 0x000fc40007ffe0ff */
[C---:B------:R-:W-:Y:S02]  /*0160*/  IADD3 R7, PT, PT, R0.reuse, 0x13880, RZ ;  /* 0x0001388000077810 */ /* 0x040fe40007ffe0ff */
[C---:B------:R-:W-:Y:S02]  /*0170*/  IADD3 R8, PT, PT, R0.reuse, 0x15f90, RZ ;  /* 0x00015f9000087810 */ /* 0x040fe40007ffe0ff */
[C---:B------:R-:W-:Y:S02]  /*0180*/  IADD3 R9, PT, PT, R0.reuse, 0x186a0, RZ ;  /* 0x000186a000097810 */ /* 0x040fe40007ffe0ff */
[C---:B------:R-:W-:Y:S01]  /*0190*/  IADD3 R10, PT, PT, R0.reuse, 0x1adb0, RZ ;  /* 0x0001adb0000a7810 */ /* 0x040fe20007ffe0ff */
[----:B-1----:R-:W-:Y:S01]  /*01a0*/  UIADD3 UR5, UP0, UPT, UR6, 0x20, URZ ;  /* 0x0000002006057890 */ /* 0x002fe2000ff1e0ff */
[C---:B------:R-:W-:Y:S02]  /*01b0*/  IADD3 R11, PT, PT, R0.reuse, 0x1d4c0, RZ ;  /* 0x0001d4c0000b7810 */ /* 0x040fe40007ffe0ff */
[C---:B------:R-:W-:Y:S01]  /*01c0*/  IADD3 R23, PT, PT, R0.reuse, 0x9c40, RZ ;  /* 0x00009c4000177810 */ /* 0x040fe20007ffe0ff */
[----:B------:R-:W-:Y:S01]  /*01d0*/  UIADD3.X UR6, UPT, UPT, URZ, UR7, URZ, UP0, !UPT ;  /* 0x00000007ff067290 */ /* 0x000fe200087fe4ff */
[----:B------:R-:W-:-:S02]  /*01e0*/  IADD3 R25, PT, PT, R0, 0xea60, RZ ;  /* 0x0000ea6000197810 */ /* 0x000fc40007ffe0ff */
[C---:B------:R-:W-:Y:S02]  /*01f0*/  IADD3 R27, PT, PT, R0.reuse, 0x11170, RZ ;  /* 0x00011170001b7810 */ /* 0x040fe40007ffe0ff */
[C---:B------:R-:W-:Y:S02]  /*0200*/  IADD3 R29, PT, PT, R0.reuse, 0x1fbd0, RZ ;  /* 0x0001fbd0001d7810 */ /* 0x040fe40007ffe0ff */
[C---:B------:R-:W-:Y:S02]  /*0210*/  IADD3 R24, PT, PT, R0.reuse, 0x222e0, RZ ;  /* 0x000222e000187810 */ /* 0x040fe40007ffe0ff */
[----:B------:R-:W-:Y:S02]  /*0220*/  IADD3 R26, PT, PT, R0, 0x249f0, RZ ;  /* 0x000249f0001a7810 */ /* 0x000fe40007ffe0ff */
[----:B------:R-:W-:Y:S02]  /*0230*/  MOV R22, R3 ;  /* 0x0000000300167202 */ /* 0x000fe40000000f00 */
[----:B--2---:R-:W-:Y:S01]  /*0240*/  MOV R14, UR4 ;  /* 0x00000004000e7c02 */ /* 0x004fe20008000f00 */
[----:B---3--:R-:W-:-:S06]  /*0250*/  UMOV UR4, URZ ;  /* 0x000000ff00047c82 */ /* 0x008fcc0008000000 */
.L_x_0:
[----:B------:R-:W-:Y:S01]  /*0260*/  MOV R12, UR5 ;  /* 0x00000005000c7c02 */ /* 0x000fe20008000f00 */
[----:B0-----:R-:W-:Y:S01]  /*0270*/  IMAD.WIDE.U32 R16, R0, 0x4, R14 ;  /* 0x0000000400107825 */ /* 0x001fe200078e000e */
[----:B------:R-:W-:-:S03]  /*0280*/  MOV R13, UR6 ;  /* 0x00000006000d7c02 */ /* 0x000fc60008000f00 */
[----:B------:R-:W-:Y:S02]  /*0290*/  IMAD.WIDE R12, R22, 0x4, R12 ;  /* 0x00000004160c7825 */ /* 0x000fe400078e020c */
[----:B------:R-:W2:Y:S02]  /*02a0*/  LDG.E R17, desc[UR8][R16.64] ;  /* 0x0000000810117981 */ /* 0x000ea4000c1e1900 */
[----:B------:R-:W-:Y:S02]  /*02b0*/  IMAD.WIDE.U32 R18, R2, 0x4, R14 ;  /* 0x0000000402127825 */ /* 0x000fe400078e000e */
[----:B------:R-:W2:Y:S04]  /*02c0*/  LDG.E R21, desc[UR8][R12.64+-0x20] ;  /* 0xffffe0080c157981 */ /* 0x000ea8000c1e1900 */
[----:B------:R-:W3:Y:S04]  /*02d0*/  LDG.E R20, desc[UR8][R12.64+-0x1c] ;  /* 0xffffe4080c147981 */ /* 0x000ee8000c1e1900 */
[----:B------:R-:W3:Y:S01]  /*02e0*/  LDG.E R19, desc[UR8][R18.64] ;  /* 0x0000000812137981 */ /* 0x000ee2000c1e1900 */
[----:B--2---:R-:W-:Y:S01]  /*02f0*/  FFMA R28, R21, R17, R28 ;  /* 0x00000011151c7223 */ /* 0x004fe2000000001c */
[----:B------:R-:W-:-:S06]  /*0300*/  IMAD.WIDE.U32 R16, R4, 0x4, R14 ;  /* 0x0000000404107825 */ /* 0x000fcc00078e000e */
[----:B------:R-:W2:Y:S04]  /*0310*/  LDG.E R16, desc[UR8][R16.64] ;  /* 0x0000000810107981 */ /* 0x000ea8000c1e1900 */
[----:B------:R-:W2:Y:S01]  /*0320*/  LDG.E R17, desc[UR8][R12.64+-0x18] ;  /* 0xffffe8080c117981 */ /* 0x000ea2000c1e1900 */
[----:B---3--:R-:W-:Y:S01]  /*0330*/  FFMA R28, R20, R19, R28 ;  /* 0x00000013141c7223 */ /* 0x008fe2000000001c */
[----:B------:R-:W-:Y:S02]  /*0340*/  IMAD.WIDE.U32 R20, R5, 0x4, R14 ;  /* 0x0000000405147825 */ /* 0x000fe400078e000e */
[----:B------:R-:W3:Y:S04]  /*0350*/  LDG.E R19, desc[UR8][R12.64+-0x14] ;  /* 0xffffec080c137981 */ /* 0x000ee8000c1e1900 */
[----:B------:R-:W3:Y:S01]  /*0360*/  LDG.E R20, desc[UR8][R20.64] ;  /* 0x0000000814147981 */ /* 0x000ee2000c1e1900 */
[----:B--2---:R-:W-:Y:S01]  /*0370*/  FFMA R28, R17, R16, R28 ;  /* 0x00000010111c7223 */ /* 0x004fe2000000001c */
[----:B------:R-:W-:-:S06]  /*0380*/  IMAD.WIDE.U32 R16, R23, 0x4, R14 ;  /* 0x0000000417107825 */ /* 0x000fcc00078e000e */
[----:B------:R-:W2:Y:S04]  /*0390*/  LDG.E R16, desc[UR8][R16.64] ;  /* 0x0000000810107981 */ /* 0x000ea8000c1e1900 */
[----:B------:R-:W2:Y:S01]  /*03a0*/  LDG.E R17, desc[UR8][R12.64+-0x10] ;  /* 0xfffff0080c117981 */ /* 0x000ea2000c1e1900 */
[----:B---3--:R-:W-:Y:S01]  /*03b0*/  FFMA R28, R19, R20, R28 ;  /* 0x00000014131c7223 */ /* 0x008fe2000000001c */
[----:B------:R-:W-:-:S06]  /*03c0*/  IMAD.WIDE.U32 R18, R6, 0x4, R14 ;  /* 0x0000000406127825 */ /* 0x000fcc00078e000e */
[----:B------:R-:W3:Y:S04]  /*03d0*/  LDG.E R18, desc[UR8][R18.64] ;  /* 0x0000000812127981 */ /* 0x000ee8000c1e1900 */
[----:B------:R-:W3:Y:S01]  /*03e0*/  LDG.E R19, desc[UR8][R12.64+-0xc] ;  /* 0xfffff4080c137981 */ /* 0x000ee2000c1e1900 */
[----:B------:R-:W-:-:S06]  /*03f0*/  IMAD.WIDE.U32 R20, R27, 0x4, R14 ;  /* 0x000000041b147825 */ /* 0x000fcc00078e000e */
[----:B------:R-:W4:Y:S01]  /*0400*/  LDG.E R20, desc[UR8][R20.64] ;  /* 0x0000000814147981 */ /* 0x000f22000c1e1900 */
[----:B--2---:R-:W-:Y:S01]  /*0410*/  FFMA R28, R17, R16, R28 ;  /* 0x00000010111c7223 */ /* 0x004fe2000000001c */
[----:B------:R-:W-:-:S06]  /*0420*/  IMAD.WIDE.U32 R16, R25, 0x4, R14 ;  /* 0x0000000419107825 */ /* 0x000fcc00078e000e */
[----:B------:R-:W2:Y:S04]  /*0430*/  LDG.E R16, desc[UR8][R16.64] ;  /* 0x0000000810107981 */ /* 0x000ea8000c1e1900 */
[----:B------:R-:W2:Y:S01]  /*0440*/  LDG.E R17, desc[UR8][R12.64+-0x8] ;  /* 0xfffff8080c117981 */ /* 0x000ea2000c1e1900 */
[----:B---3--:R-:W-:-:S03]  /*0450*/  FFMA R28, R19, R18, R28 ;  /* 0x00000012131c7223 */ /* 0x008fc6000000001c */
[----:B------:R-:W4:Y:S01]  /*0460*/  LDG.E R19, desc[UR8][R12.64+-0x4] ;  /* 0xfffffc080c137981 */ /* 0x000f22000c1e1900 */
[----:B--2---:R-:W-:Y:S01]  /*0470*/  FFMA R28, R17, R16, R28 ;  /* 0x00000010111c7223 */ /* 0x004fe2000000001c */
[----:B------:R-:W-:-:S06]  /*0480*/  IMAD.WIDE.U32 R16, R7, 0x4, R14 ;  /* 0x0000000407107825 */ /* 0x000fcc00078e000e */
[----:B------:R-:W2:Y:S01]  /*0490*/  LDG.E R16, desc[UR8][R16.64] ;  /* 0x0000000810107981 */ /* 0x000ea2000c1e1900 */
[----:B----4-:R-:W-:Y:S01]  /*04a0*/  FFMA R28, R19, R20, R28 ;  /* 0x00000014131c7223 */ /* 0x010fe2000000001c */
[----:B------:R-:W-:-:S06]  /*04b0*/  IMAD.WIDE.U32 R18, R8, 0x4, R14 ;  /* 0x0000000408127825 */ /* 0x000fcc00078e000e */
[----:B------:R-:W3:Y:S04]  /*04c0*/  LDG.E R18, desc[UR8][R18.64] ;  /* 0x0000000812127981 */ /* 0x000ee8000c1e1900 */
[----:B------:R-:W2:Y:S04]  /*04d0*/  LDG.E R17, desc[UR8][R12.64] ;  /* 0x000000080c117981 */ /* 0x000ea8000c1e1900 */
[----:B------:R-:W3:Y:S01]  /*04e0*/  LDG.E R19, desc[UR8][R12.64+0x4] ;  /* 0x000004080c137981 */ /* 0x000ee2000c1e1900 */
[----:B------:R-:W-:-:S06]  /*04f0*/  IMAD.WIDE.U32 R20, R10, 0x4, R14 ;  /* 0x000000040a147825 */ /* 0x000fcc00078e000e */
[----:B------:R-:W4:Y:S01]  /*0500*/  LDG.E R20, desc[UR8][R20.64] ;  /* 0x0000000814147981 */ /* 0x000f22000c1e1900 */
[----:B--2---:R-:W-:Y:S01]  /*0510*/  FFMA R28, R17, R16, R28 ;  /* 0x00000010111c7223 */ /* 0x004fe2000000001c */
[----:B------:R-:W-:-:S06]  /*0520*/  IMAD.WIDE.U32 R16, R9, 0x4, R14 ;  /* 0x0000000409107825 */ /* 0x000fcc00078e000e */
[----:B------:R-:W2:Y:S01]  /*0530*/  LDG.E R16, desc[UR8][R16.64] ;  /* 0x0000000810107981 */ /* 0x000ea2000c1e1900 */
[----:B---3--:R-:W-:-:S03]  /*0540*/  FFMA R28, R19, R18, R28 ;  /* 0x00000012131c7223 */ /* 0x008fc6000000001c */
[----:B------:R-:W4:Y:S04]  /*0550*/  LDG.E R19, desc[UR8][R12.64+0xc] ;  /* 0x00000c080c137981 */ /* 0x000f28000c1e1900 */
[----:B------:R-:W2:Y:S02]  /*0560*/  LDG.E R17, desc[UR8][R12.64+0x8] ;  /* 0x000008080c117981 */ /* 0x000ea4000c1e1900 */
[----:B--2---:R-:W-:Y:S01]  /*0570*/  FFMA R28, R17, R16, R28 ;  /* 0x00000010111c7223 */ /* 0x004fe2000000001c */
[----:B------:R-:W-:-:S04]  /*0580*/  IMAD.WIDE.U32 R16, R11, 0x4, R14 ;  /* 0x000000040b107825 */ /* 0x000fc800078e000e */
[----:B----4-:R-:W-:Y:S01]  /*0590*/  FFMA R28, R19, R20, R28 ;  /* 0x00000014131c7223 */ /* 0x010fe2000000001c */
[--C-:B------:R-:W-:Y:S01]  /*05a0*/  IMAD.WIDE.U32 R18, R29, 0x4, R14.reuse ;  /* 0x000000041d127825 */ /* 0x100fe200078e000e */
[----:B------:R-:W2:Y:S05]  /*05b0*/  LDG.E R16, desc[UR8][R16.64] ;  /* 0x0000000810107981 */ /* 0x000eaa000c1e1900 */
[----:B------:R-:W3:Y:S04]  /*05c0*/  LDG.E R18, desc[UR8][R18.64] ;  /* 0x0000000812127981 */ /* 0x000ee8000c1e1900 */
[----:B------:R-:W2:Y:S04]  /*05d0*/  LDG.E R17, desc[UR8][R12.64+0x10] ;  /* 0x000010080c117981 */ /* 0x000ea8000c1e1900 */
[----:B------:R-:W3:Y:S01]  /*05e0*/  LDG.E R19, desc[UR8][R12.64+0x14] ;  /* 0x000014080c137981 */ /* 0x000ee2000c1e1900 */
[----:B------:R-:W-:-:S06]  /*05f0*/  IMAD.WIDE.U32 R20, R24, 0x4, R14 ;  /* 0x0000000418147825 */ /* 0x000fcc00078e000e */
[----:B------:R-:W4:Y:S01]  /*0600*/  LDG.E R20, desc[UR8][R20.64] ;  /* 0x0000000814147981 */ /* 0x000f22000c1e1900 */
[----:B--2---:R-:W-:Y:S01]  /*0610*/  FFMA R28, R17, R16, R28 ;  /* 0x00000010111c7223 */ /* 0x004fe2000000001c */
[----:B------:R-:W-:-:S04]  /*0620*/  IMAD.WIDE.U32 R16, R26, 0x4, R14 ;  /* 0x000000041a107825 */ /* 0x000fc800078e000e */
[----:B---3--:R-:W-:Y:S02]  /*0630*/  FFMA R28, R19, R18, R28 ;  /* 0x00000012131c7223 */ /* 0x008fe4000000001c */
[----:B------:R-:W4:Y:S04]  /*0640*/  LDG.E R19, desc[UR8][R12.64+0x18] ;  /* 0x000018080c137981 */ /* 0x000f28000c1e1900 */
[----:B------:R-:W2:Y:S04]  /*0650*/  LDG.E R18, desc[UR8][R12.64+0x1c] ;  /* 0x00001c080c127981 */ /* 0x000ea8000c1e1900 */
[----:B------:R-:W2:Y:S01]  /*0660*/  LDG.E R16, desc[UR8][R16.64] ;  /* 0x0000000810107981 */ /* 0x000ea2000c1e1900 */
[----:B------:R-:W-:-:S04]  /*0670*/  UIADD3 UR4, UPT, UPT, UR4, 0x10, URZ ;  /* 0x0000001004047890 */ /* 0x000fc8000fffe0ff */
[----:B------:R-:W-:Y:S01]  /*0680*/  UISETP.NE.AND UP0, UPT, UR4, 0x2710, UPT ;  /* 0x000027100400788c */ /* 0x000fe2000bf05270 */
[----:B------:R-:W-:Y:S02]  /*0690*/  IADD3 R14, P0, PT, R14, 0x9c400, RZ ;  /* 0x0009c4000e0e7810 */ /* 0x000fe40007f1e0ff */
[----:B------:R-:W-:Y:S02]  /*06a0*/  IADD3 R22, PT, PT, R22, 0x10, RZ ;  /* 0x0000001016167810 */ /* 0x000fe40007ffe0ff */
[----:B------:R-:W-:Y:S01]  /*06b0*/  IADD3.X R15, PT, PT, RZ, R15, RZ, P0, !PT ;  /* 0x0000000fff0f7210 */ /* 0x000fe200007fe4ff */
[----:B----4-:R-:W-:-:S04]  /*06c0*/  FFMA R19, R19, R20, R28 ;  /* 0x0000001413137223 */ /* 0x010fc8000000001c */
[----:B--2---:R-:W-:Y:S01]  /*06d0*/  FFMA R28, R18, R16, R19 ;  /* 0x00000010121c7223 */ /* 0x004fe20000000013 */
[----:B------:R-:W-:Y:S06]  /*06e0*/  BRA.U UP0, `(.L_x_0) ;  /* 0xfffffff900dc7547 */ /* 0x000fec000b83ffff */
[----:B------:R-:W0:Y:S01]  /*06f0*/  LDC.64 R4, c[0x0][0x390] ;  /* 0x0000e400ff047b82 */ /* 0x000e220000000a00 */
[----:B------:R-:W-:-:S05]  /*0700*/  IADD3 R3, PT, PT, R0, R3, RZ ;  /* 0x0000000300037210 */ /* 0x000fca0007ffe0ff */
[----:B0-----:R-:W-:-:S05]  /*0710*/  IMAD.WIDE R2, R3, 0x4, R4 ;  /* 0x0000000403027825 */ /* 0x001fca00078e0204 */
[----:B------:R-:W-:Y:S01]  /*0720*/  STG.E desc[UR8][R2.64], R28 ;  /* 0x0000001c02007986 */ /* 0x000fe2000c101908 */
[----:B------:R-:W-:Y:S05]  /*0730*/  EXIT ;  /* 0x000000000000794d */ /* 0x000fea0003800000 */
.L_x_1:
[----:B------:R-:W-:-:S00]  /*0740*/  BRA `(.L_x_1) ;  /* 0xfffffffc00fc7947 */ /* 0x000fc0000383ffff */
[----:B------:R-:W-:-:S00]  /*0750*/  NOP ;  /* 0x0000000000007918 */ /* 0x000fc00000000000 */
        /* <DEDUP_REMOVED lines=10> */
.L_x_8:


//--------------------- .text._Z3addiPfS_         --------------------------
	.section	.text._Z3addiPfS_,"ax",@progbits
	.align	128
        .global         _Z3addiPfS_
        .type           _Z3addiPfS_,@function
        .size           _Z3addiPfS_,(.L_x_9 - _Z3addiPfS_)
        .other          _Z3addiPfS_,@"STO_CUDA_ENTRY STV_DEFAULT"
_Z3addiPfS_:
.text._Z3addiPfS_:
[----:B------:R-:W-:Y:S08]  /*0000*/  LDC R1, c[0x0][0x37c] ;  /* 0x0000df00ff017b82 */ /* 0x000ff00000000800 */
[----:B------:R-:W0:Y:S02]  /*0010*/  LDC R6, c[0x0][0x380] ;  /* 0x0000e000ff067b82 */ /* 0x000e240000000800 */
[----:B0-----:R-:W-:-:S13]  /*0020*/  ISETP.GE.AND P0, PT, R6, 0x1, PT ;  /* 0x000000010600780c */ /* 0x001fda0003f06270 */
[----:B------:R-:W-:Y:S05]  /*0030*/  @!P0 EXIT ;  /* 0x000000000000894d */ /* 0x000fea0003800000 */
[C---:B------:R-:W-:Y:S01]  /*0040*/  ISETP.GE.U32.AND P1, PT, R6.reuse, 0x10, PT ;  /* 0x000000100600780c */ /* 0x040fe20003f26070 */
[----:B------:R-:W0:Y:S01]  /*0050*/  LDCU.64 UR8, c[0x0][0x358] ;  /* 0x00006b00ff0877ac */ /* 0x000e220008000a00 */
[----:B------:R-:W-:Y:S01]  /*0060*/  LOP3.LUT R10, R6, 0xf, RZ, 0xc0, !PT ;  /* 0x0000000f060a7812 */ /* 0x000fe200078ec0ff */
[----:B------:R-:W-:-:S03]  /*0070*/  HFMA2 R0, -RZ, RZ, 0, 0 ;  /* 0x00000000ff007431 */ /* 0x000fc600000001ff */
[----:B------:R-:W-:-:S07]  /*0080*/  ISETP.NE.AND P0, PT, R10, RZ, PT ;  /* 0x000000ff0a00720c */ /* 0x000fce0003f05270 */
[----:B------:R-:W-:Y:S06]  /*0090*/  @!P1 BRA `(.L_x_2) ;  /* 0x0000000400589947 */ /* 0x000fec0003800000 */
[----:B------:R-:W1:Y:S01]  /*00a0*/  LDCU.64 UR6, c[0x0][0x388] ;  /* 0x00007100ff0677ac */ /* 0x000e620008000a00 */
[----:B------:R-:W-:Y:S01]  /*00b0*/  LOP3.LUT R0, R6, 0x7ffffff0, RZ, 0xc0, !PT ;  /* 0x7ffffff006007812 */ /* 0x000fe200078ec0ff */
[----:B------:R-:W2:Y:S03]  /*00c0*/  LDCU.64 UR4, c[0x0][0x390] ;  /* 0x00007200ff0477ac */ /* 0x000ea60008000a00 */
[----:B------:R-:W-:Y:S01]  /*00d0*/  IADD3 R7, PT, PT, -R0, RZ, RZ ;  /* 0x000000ff00077210 */ /* 0x000fe20007ffe1ff */
[----:B-1----:R-:W-:Y:S02]  /*00e0*/  UIADD3 UR6, UP0, UPT, UR6, 0x20, URZ ;  /* 0x0000002006067890 */ /* 0x002fe4000ff1e0ff */
[----:B--2---:R-:W-:Y:S02]  /*00f0*/  UIADD3 UR4, UP1, UPT, UR4, 0x20, URZ ;  /* 0x0000002004047890 */ /* 0x004fe4000ff3e0ff */
[----:B------:R-:W-:-:S02]  /*0100*/  UIADD3.X UR7, UPT, UPT, URZ, UR7, URZ, UP0, !UPT ;  /* 0x00000007ff077290 */ /* 0x000fc400087fe4ff */
[----:B------:R-:W-:Y:S01]  /*0110*/  MOV R12, UR6 ;  /* 0x00000006000c7c02 */ /* 0x000fe20008000f00 */
[----:B------:R-:W-:Y:S01]  /*0120*/  UIADD3.X UR5, UPT, UPT, URZ, UR5, URZ, UP1, !UPT ;  /* 0x00000005ff057290 */ /* 0x000fe20008ffe4ff */
[----:B------:R-:W-:Y:S02]  /*0130*/  MOV R8, UR4 ;  /* 0x0000000400087c02 */ /* 0x000fe40008000f00 */
[----:B------:R-:W-:-:S03]  /*0140*/  MOV R3, UR7 ;  /* 0x0000000700037c02 */ /* 0x000fc60008000f00 */
[----:B------:R-:W-:-:S07]  /*0150*/  MOV R9, UR5 ;  /* 0x0000000500097c02 */ /* 0x000fce0008000f00 */
.L_x_3:
[----:B------:R-:W-:Y:S02]  /*0160*/  MOV R2, R12 ;  /* 0x0000000c00027202 */ /* 0x000fe40000000f00 */
[----:B-1----:R-:W-:Y:S02]  /*0170*/  MOV R4, R8 ;  /* 0x0000000800047202 */ /* 0x002fe40000000f00 */
[----:B------:R-:W-:Y:S01]  /*0180*/  MOV R5, R9 ;  /* 0x0000000900057202 */ /* 0x000fe20000000f00 */
[----:B0-----:R-:W2:Y:S04]  /*0190*/  LDG.E R8, desc[UR8][R2.64+-0x20] ;  /* 0xffffe00802087981 */ /* 0x001ea8000c1e1900 */
[----:B------:R-:W2:Y:S04]  /*01a0*/  LDG.E R9, desc[UR8][R4.64+-0x20] ;  /* 0xffffe00804097981 */ /* 0x000ea8000c1e1900 */
[----:B------:R-:W3:Y:S04]  /*01b0*/  LDG.E R11, desc[UR8][R4.64+-0x1c] ;  /* 0xffffe408040b7981 */ /* 0x000ee8000c1e1900 */
[----:B------:R-:W4:Y:S04]  /*01c0*/  LDG.E R13, desc[UR8][R4.64+-0x18] ;  /* 0xffffe808040d7981 */ /* 0x000f28000c1e1900 */
[----:B------:R-:W5:Y:S01]  /*01d0*/  LDG.E R15, desc[UR8][R4.64+-0x14] ;  /* 0xffffec08040f7981 */ /* 0x000f62000c1e1900 */
[----:B--2---:R-:W-:-:S05]  /*01e0*/  FADD R9, R8, R9 ;  /* 0x0000000908097221 */ /* 0x004fca0000000000 */
[----:B------:R0:W-:Y:S04]  /*01f0*/  STG.E desc[UR8][R4.64+-0x20], R9 ;  /* 0xffffe00904007986 */ /* 0x0001e8000c101908 */
[----:B------:R-:W3:Y:S04]  /*0200*/  LDG.E R8, desc[UR8][R2.64+-0x1c] ;  /* 0xffffe40802087981 */ /* 0x000ee8000c1e1900 */
[----:B0-----:R-:W2:Y:S01]  /*0210*/  LDG.E R9, desc[UR8][R4.64+-0x10] ;  /* 0xfffff00804097981 */ /* 0x001ea2000c1e1900 */
[----:B---3--:R-:W-:-:S05]  /*0220*/  FADD R11, R8, R11 ;  /* 0x0000000b080b7221 */ /* 0x008fca0000000000 */
[----:B------:R0:W-:Y:S04]  /*0230*/  STG.E desc[UR8][R4.64+-0x1c], R11 ;  /* 0xffffe40b04007986 */ /* 0x0001e8000c101908 */
[----:B------:R-:W4:Y:S04]  /*0240*/  LDG.E R8, desc[UR8][R2.64+-0x18] ;  /* 0xffffe80802087981 */ /* 0x000f28000c1e1900 */
[----:B0-----:R-:W3:Y:S01]  /*0250*/  LDG.E R11, desc[UR8][R4.64+-0xc] ;  /* 0xfffff408040b7981 */ /* 0x001ee2000c1e1900 */
[----:B----4-:R-:W-:-:S05]  /*0260*/  FADD R13, R8, R13 ;  /* 0x0000000d080d7221 */ /* 0x010fca0000000000 */
[----:B------:R0:W-:Y:S04]  /*0270*/  STG.E desc[UR8][R4.64+-0x18], R13 ;  /* 0xffffe80d04007986 */ /* 0x0001e8000c101908 */
[----:B------:R-:W5:Y:S04]  /*0280*/  LDG.E R8, desc[UR8][R2.64+-0x14] ;  /* 0xffffec0802087981 */ /* 0x000f68000c1e1900 */
[----:B0-----:R-:W4:Y:S01]  /*0290*/  LDG.E R13, desc[UR8][R4.64+-0x8] ;  /* 0xfffff808040d7981 */ /* 0x001f22000c1e1900 */
[----:B-----5:R-:W-:-:S05]  /*02a0*/  FADD R15, R8, R15 ;  /* 0x0000000f080f7221 */ /* 0x020fca0000000000 */
[----:B------:R0:W-:Y:S04]  /*02b0*/  STG.E desc[UR8][R4.64+-0x14], R15 ;  /* 0xffffec0f04007986 */ /* 0x0001e8000c101908 */
[----:B------:R-:W2:Y:S04]  /*02c0*/  LDG.E R8, desc[UR8][R2.64+-0x10] ;  /* 0xfffff00802087981 */ /* 0x000ea8000c1e1900 */
[----:B0-----:R-:W5:Y:S01]  /*02d0*/  LDG.E R15, desc[UR8][R4.64+-0x4] ;  /* 0xfffffc08040f7981 */ /* 0x001f62000c1e1900 */
        /* <DEDUP_REMOVED lines=34> */
[----:B------:R-:W3:Y:S02]  /*0500*/  LDG.E R8, desc[UR8][R2.64+0x14] ;  /* 0x0000140802087981 */ /* 0x000ee4000c1e1900 */
[----:B---3--:R-:W-:-:S05]  /*0510*/  FADD R11, R8, R11 ;  /* 0x0000000b080b7221 */ /* 0x008fca0000000000 */
[----:B------:R1:W-:Y:S04]  /*0520*/  STG.E desc[UR8][R4.64+0x14], R11 ;  /* 0x0000140b04007986 */ /* 0x0003e8000c101908 */
[----:B------:R-:W4:Y:S01]  /*0530*/  LDG.E R8, desc[UR8][R2.64+0x18] ;  /* 0x0000180802087981 */ /* 0x000f22000c1e1900 */
[----:B------:R-:W-:Y:S01]  /*0540*/  IADD3 R7, PT, PT, R7, 0x10, RZ ;  /* 0x0000001007077810 */ /* 0x000fe20007ffe0ff */
[----:B----4-:R-:W-:-:S05]  /*0550*/  FADD R13, R8, R13 ;  /* 0x0000000d080d7221 */ /* 0x010fca0000000000 */
[----:B------:R1:W-:Y:S04]  /*0560*/  STG.E desc[UR8][R4.64+0x18], R13 ;  /* 0x0000180d04007986 */ /* 0x0003e8000c101908 */
[----:B------:R2:W5:Y:S01]  /*0570*/  LDG.E R8, desc[UR8][R2.64+0x1c] ;  /* 0x00001c0802087981 */ /* 0x000562000c1e1900 */
[----:B------:R-:W-:Y:S02]  /*0580*/  ISETP.NE.AND P1, PT, R7, RZ, PT ;  /* 0x000000ff0700720c */ /* 0x000fe40003f25270 */
[----:B------:R-:W-:-:S05]  /*0590*/  IADD3 R12, P2, PT, R2, 0x40, RZ ;  /* 0x00000040020c7810 */ /* 0x000fca0007f5e0ff */
[----:B--2---:R-:W-:Y:S02]  /*05a0*/  IMAD.X R3, RZ, RZ, R3, P2 ;  /* 0x000000ffff037224 */ /* 0x004fe400010e0603 */
[----:B-----5:R-:W-:Y:S01]  /*05b0*/  FADD R15, R8, R15 ;  /* 0x0000000f080f7221 */ /* 0x020fe20000000000 */
[----:B------:R-:W-:-:S04]  /*05c0*/  IADD3 R8, P3, PT, R4, 0x40, RZ ;  /* 0x0000004004087810 */ /* 0x000fc80007f7e0ff */
[----:B------:R1:W-:Y:S01]  /*05d0*/  STG.E desc[UR8][R4.64+0x1c], R15 ;  /* 0x00001c0f04007986 */ /* 0x0003e2000c101908 */
[----:B0-----:R-:W-:Y:S01]  /*05e0*/  IADD3.X R9, PT, PT, RZ, R5, RZ, P3, !PT ;  /* 0x00000005ff097210 */ /* 0x001fe20001ffe4ff */
[----:B------:R-:W-:Y:S07]  /*05f0*/  @P1 BRA `(.L_x_3) ;  /* 0xfffffff800d81947 */ /* 0x000fee000383ffff */
.L_x_2:
[----:B0-----:R-:W-:Y:S05]  /*0600*/  @!P0 EXIT ;  /* 0x000000000000894d */ /* 0x001fea0003800000 */
[----:B------:R-:W-:Y:S02]  /*0610*/  ISETP.GE.U32.AND P0, PT, R10, 0x8, PT ;  /* 0x000000080a00780c */ /* 0x000fe40003f06070 */
[----:B------:R-:W-:-:S04]  /*0620*/  LOP3.LUT R12, R6, 0x7, RZ, 0xc0, !PT ;  /* 0x00000007060c7812 */ /* 0x000fc800078ec0ff */
[----:B------:R-:W-:-:S07]  /*0630*/  ISETP.NE.AND P1, PT, R12, RZ, PT ;  /* 0x000000ff0c00720c */ /* 0x000fce0003f25270 */
[----:B------:R-:W-:Y:S06]  /*0640*/  @!P0 BRA `(.L_x_4) ;  /* 0x0000000000948947 */ /* 0x000fec0003800000 */
[----:B------:R-:W0:Y:S08]  /*0650*/  LDC.64 R2, c[0x0][0x388] ;  /* 0x0000e200ff027b82 */ /* 0x000e300000000a00 */
[----:B-1----:R-:W1:Y:S01]  /*0660*/  LDC.64 R4, c[0x0][0x390] ;  /* 0x0000e400ff047b82 */ /* 0x002e620000000a00 */
[----:B0-----:R-:W-:-:S05]  /*0670*/  IMAD.WIDE.U32 R2, R0, 0x4, R2 ;  /* 0x0000000400027825 */ /* 0x001fca00078e0002 */
[----:B------:R-:W2:Y:S01]  /*0680*/  LDG.E R7, desc[UR8][R2.64] ;  /* 0x0000000802077981 */ /* 0x000ea2000c1e1900 */
[----:B-1----:R-:W-:-:S05]  /*0690*/  IMAD.WIDE.U32 R4, R0, 0x4, R4 ;  /* 0x0000000400047825 */ /* 0x002fca00078e0004 */
[----:B------:R-:W2:Y:S04]  /*06a0*/  LDG.E R8, desc[UR8][R4.64] ;  /* 0x0000000804087981 */ /* 0x000ea8000c1e1900 */
[----:B------:R-:W3:Y:S04]  /*06b0*/  LDG.E R9, desc[UR8][R4.64+0x4] ;  /* 0x0000040804097981 */ /* 0x000ee8000c1e1900 */
[----:B------:R-:W4:Y:S04]  /*06c0*/  LDG.E R11, desc[UR8][R4.64+0x8] ;  /* 0x00000808040b7981 */ /* 0x000f28000c1e1900 */
[----:B------:R-:W5:Y:S01]  /*06d0*/  LDG.E R13, desc[UR8][R4.64+0xc] ;  /* 0x00000c08040d7981 */ /* 0x000f62000c1e1900 */
[----:B--2---:R-:W-:-:S05]  /*06e0*/  FADD R7, R7, R8 ;  /* 0x0000000807077221 */ /* 0x004fca0000000000 */
[----:B------:R-:W-:Y:S04]  /*06f0*/  STG.E desc[UR8][R4.64], R7 ;  /* 0x0000000704007986 */ /* 0x000fe8000c101908 */
[----:B------:R-:W3:Y:S02]  /*0700*/  LDG.E R8, desc[UR8][R2.64+0x4] ;  /* 0x0000040802087981 */ /* 0x000ee4000c1e1900 */
[----:B---3--:R-:W-:-:S05]  /*0710*/  FADD R9, R8, R9 ;  /* 0x0000000908097221 */ /* 0x008fca0000000000 */
[----:B------:R0:W-:Y:S04]  /*0720*/  STG.E desc[UR8][R4.64+0x4], R9 ;  /* 0x0000040904007986 */ /* 0x0001e8000c101908 */
[----:B------:R-:W4:Y:S04]  /*0730*/  LDG.E R8, desc[UR8][R2.64+0x8] ;  /* 0x0000080802087981 */ /* 0x000f28000c1e1900 */
[----:B0-----:R-:W2:Y:S01]  /*0740*/  LDG.E R9, desc[UR8][R4.64+0x14] ;  /* 0x0000140804097981 */ /* 0x001ea2000c1e1900 */
[----:B----4-:R-:W-:-:S05]  /*0750*/  FADD R11, R8, R11 ;  /* 0x0000000b080b7221 */ /* 0x010fca0000000000 */
[----:B------:R0:W-:Y:S04]  /*0760*/  STG.E desc[UR8][R4.64+0x8], R11 ;  /* 0x0000080b04007986 */ /* 0x0001e8000c101908 */
[----:B------:R-:W5:Y:S04]  /*0770*/  LDG.E R8, desc[UR8][R2.64+0xc] ;  /* 0x00000c0802087981 */ /* 0x000f68000c1e1900 */
[----:B0-----:R-:W3:Y:S01]  /*0780*/  LDG.E R11, desc[UR8][R4.64+0x18] ;  /* 0x00001808040b7981 */ /* 0x001ee2000c1e1900 */
[----:B-----5:R-:W-:-:S03]  /*0790*/  FADD R13, R8, R13 ;  /* 0x0000000d080d7221 */ /* 0x020fc60000000000 */
[----:B------:R-:W4:Y:S04]  /*07a0*/  LDG.E R8, desc[UR8][R4.64+0x10] ;  /* 0x0000100804087981 */ /* 0x000f28000c1e1900 */
[----:B------:R0:W-:Y:S04]  /*07b0*/  STG.E desc[UR8][R4.64+0xc], R13 ;  /* 0x00000c0d04007986 */ /* 0x0001e8000c101908 */
[----:B------:R-:W4:Y:S04]  /*07c0*/  LDG.E R7, desc[UR8][R2.64+0x10] ;  /* 0x0000100802077981 */ /* 0x000f28000c1e1900 */
[----:B0-----:R-:W5:Y:S01]  /*07d0*/  LDG.E R13, desc[UR8][R4.64+0x1c] ;  /* 0x00001c08040d7981 */ /* 0x001f62000c1e1900 */
[----:B----4-:R-:W-:-:S05]  /*07e0*/  FADD R7, R7, R8 ;  /* 0x0000000807077221 */ /* 0x010fca0000000000 */
[----:B------:R0:W-:Y:S04]  /*07f0*/  STG.E desc[UR8][R4.64+0x10], R7 ;  /* 0x0000100704007986 */ /* 0x0001e8000c101908 */
[----:B------:R-:W2:Y:S02]  /*0800*/  LDG.E R8, desc[UR8][R2.64+0x14] ;  /* 0x0000140802087981 */ /* 0x000ea4000c1e1900 */
[----:B--2---:R-:W-:-:S05]  /*0810*/  FADD R9, R8, R9 ;  /* 0x0000000908097221 */ /* 0x004fca0000000000 */
[----:B------:R0:W-:Y:S04]  /*0820*/  STG.E desc[UR8][R4.64+0x14], R9 ;  /* 0x0000140904007986 */ /* 0x0001e8000c101908 */
[----:B------:R-:W3:Y:S02]  /*0830*/  LDG.E R8, desc[UR8][R2.64+0x18] ;  /* 0x0000180802087981 */ /* 0x000ee4000c1e1900 */
[----:B---3--:R-:W-:-:S05]  /*0840*/  FADD R11, R8, R11 ;  /* 0x0000000b080b7221 */ /* 0x008fca0000000000 */
[----:B------:R0:W-:Y:S04]  /*0850*/  STG.E desc[UR8][R4.64+0x18], R11 ;  /* 0x0000180b04007986 */ /* 0x0001e8000c101908 */
[----:B------:R-:W5:Y:S01]  /*0860*/  LDG.E R8, desc[UR8][R2.64+0x1c] ;  /* 0x00001c0802087981 */ /* 0x000f62000c1e1900 */
[----:B------:R-:W-:Y:S01]  /*0870*/  IADD3 R0, PT, PT, R0, 0x8, RZ ;  /* 0x0000000800007810 */ /* 0x000fe20007ffe0ff */
[----:B-----5:R-:W-:-:S05]  /*0880*/  FADD R13, R8, R13 ;  /* 0x0000000d080d7221 */ /* 0x020fca0000000000 */
[----:B------:R0:W-:Y:S02]  /*0890*/  STG.E desc[UR8][R4.64+0x1c], R13 ;  /* 0x00001c0d04007986 */ /* 0x0001e4000c101908 */
.L_x_4:
[----:B------:R-:W-:Y:S05]  /*08a0*/  @!P1 EXIT ;  /* 0x000000000000994d */ /* 0x000fea0003800000 */
[----:B------:R-:W-:Y:S02]  /*08b0*/  ISETP.GE.U32.AND P0, PT, R12, 0x4, PT ;  /* 0x000000040c00780c */ /* 0x000fe40003f06070 */
[----:B------:R-:W-:-:S04]  /*08c0*/  LOP3.LUT R6, R6, 0x3, RZ, 0xc0, !PT ;  /* 0x0000000306067812 */ /* 0x000fc800078ec0ff */
[----:B------:R-:W-:-:S07]  /*08d0*/  ISETP.NE.AND P1, PT, R6, RZ, PT ;  /* 0x000000ff0600720c */ /* 0x000fce0003f25270 */
[----:B------:R-:W-:Y:S06]  /*08e0*/  @!P0 BRA `(.L_x_5) ;  /* 0x0000000000548947 */ /* 0x000fec0003800000 */
[----:B01----:R-:W0:Y:S08]  /*08f0*/  LDC.64 R4, c[0x0][0x388] ;  /* 0x0000e200ff047b82 */ /* 0x003e300000000a00 */
[----:B------:R-:W1:Y:S01]  /*0900*/  LDC.64 R2, c[0x0][0x390] ;  /* 0x0000e400ff027b82 */ /* 0x000e620000000a00 */
        /* <DEDUP_REMOVED lines=8> */
[----:B------:R2:W-:Y:S04]  /*0990*/  STG.E desc[UR8][R2.64], R7 ;  /* 0x0000000702007986 */ /* 0x0005e8000c101908 */
[----:B------:R-:W3:Y:S02]  /*09a0*/  LDG.E R8, desc[UR8][R4.64+0x4] ;  /* 0x0000040804087981 */ /* 0x000ee4000c1e1900 */
[----:B---3--:R-:W-:-:S05]  /*09b0*/  FADD R9, R8, R9 ;  /* 0x0000000908097221 */ /* 0x008fca0000000000 */
[----:B------:R2:W-:Y:S04]  /*09c0*/  STG.E desc[UR8][R2.64+0x4], R9 ;  /* 0x0000040902007986 */ /* 0x0005e8000c101908 */
[----:B------:R-:W4:Y:S02]  /*09d0*/  LDG.E R8, desc[UR8][R4.64+0x8] ;  /* 0x0000080804087981 */ /* 0x000f24000c1e1900 */
[----:B----4-:R-:W-:-:S05]  /*09e0*/  FADD R11, R8, R11 ;  /* 0x0000000b080b7221 */ /* 0x010fca0000000000 */
[----:B------:R2:W-:Y:S04]  /*09f0*/  STG.E desc[UR8][R2.64+0x8], R11 ;  /* 0x0000080b02007986 */ /* 0x0005e8000c101908 */
[----:B------:R-:W5:Y:S01]  /*0a00*/  LDG.E R8, desc[UR8][R4.64+0xc] ;  /* 0x00000c0804087981 */ /* 0x000f62000c1e1900 */
[----:B------:R-:W-:Y:S01]  /*0a10*/  IADD3 R0, PT, PT, R0, 0x4, RZ ;  /* 0x0000000400007810 */ /* 0x000fe20007ffe0ff */
[----:B-----5:R-:W-:-:S05]  /*0a20*/  FADD R13, R8, R13 ;  /* 0x0000000d080d7221 */ /* 0x020fca0000000000 */
[----:B------:R2:W-:Y:S02]  /*0a30*/  STG.E desc[UR8][R2.64+0xc], R13 ;  /* 0x00000c0d02007986 */ /* 0x0005e4000c101908 */
.L_x_5:
[----:B------:R-:W-:Y:S05]  /*0a40*/  @!P1 EXIT ;  /* 0x000000000000994d */ /* 0x000fea0003800000 */
[----:B--2---:R-:W2:Y:S01]  /*0a50*/  LDC.64 R2, c[0x0][0x390] ;  /* 0x0000e400ff027b82 */ /* 0x004ea20000000a00 */
[----:B------:R-:W-:-:S07]  /*0a60*/  IMAD.MOV R6, RZ, RZ, -R6 ;  /* 0x000000ffff067224 */ /* 0x000fce00078e0a06 */
[----:B01----:R-:W0:Y:S01]  /*0a70*/  LDC.64 R4, c[0x0][0x388] ;  /* 0x0000e200ff047b82 */ /* 0x003e220000000a00 */
[----:B--2---:R-:W-:-:S05]  /*0a80*/  IMAD.WIDE.U32 R2, R0, 0x4, R2 ;  /* 0x0000000400027825 */ /* 0x004fca00078e0002 */
[----:B------:R-:W-:Y:S01]  /*0a90*/  MOV R9, R3 ;  /* 0x0000000300097202 */ /* 0x000fe20000000f00 */
[----:B0-----:R-:W-:Y:S01]  /*0aa0*/  IMAD.WIDE.U32 R4, R0, 0x4, R4 ;  /* 0x0000000400047825 */ /* 0x001fe200078e0004 */
[----:B------:R-:W-:-:S07]  /*0ab0*/  MOV R0, R2 ;  /* 0x0000000200007202 */ /* 0x000fce0000000f00 */
.L_x_6:
[----:B0-----:R-:W-:Y:S02]  /*0ac0*/  MOV R2, R0 ;  /* 0x0000000000027202 */ /* 0x001fe40000000f00 */
[----:B------:R-:W-:Y:S01]  /*0ad0*/  MOV R3, R9 ;  /* 0x0000000900037202 */ /* 0x000fe20000000f00 */
[----:B------:R0:W2:Y:S04]  /*0ae0*/  LDG.E R0, desc[UR8][R4.64] ;  /* 0x0000000804007981 */ /* 0x0000a8000c1e1900 */
[----:B------:R-:W2:Y:S01]  /*0af0*/  LDG.E R7, desc[UR8][R2.64] ;  /* 0x0000000802077981 */ /* 0x000ea2000c1e1900 */
[----:B------:R-:W-:-:S04]  /*0b00*/  IADD3 R6, PT, PT, R6, 0x1, RZ ;  /* 0x0000000106067810 */ /* 0x000fc80007ffe0ff */
[----:B------:R-:W-:Y:S02]  /*0b10*/  ISETP.NE.AND P0, PT, R6, RZ, PT ;  /* 0x000000ff0600720c */ /* 0x000fe40003f05270 */
[----:B0-----:R-:W-:-:S04]  /*0b20*/  IADD3 R4, P2, PT, R4, 0x4, RZ ;  /* 0x0000000404047810 */ /* 0x001fc80007f5e0ff */
[----:B------:R-:W-:Y:S01]  /*0b30*/  IADD3.X R5, PT, PT, RZ, R5, RZ, P2, !PT ;  /* 0x00000005ff057210 */ /* 0x000fe200017fe4ff */
[----:B--2---:R-:W-:Y:S01]  /*0b40*/  FADD R7, R0, R7 ;  /* 0x0000000700077221 */ /* 0x004fe20000000000 */
[----:B------:R-:W-:-:S04]  /*0b50*/  IADD3 R0, P1, PT, R2, 0x4, RZ ;  /* 0x0000000402007810 */ /* 0x000fc80007f3e0ff */
[----:B------:R0:W-:Y:S01]  /*0b60*/  STG.E desc[UR8][R2.64], R7 ;  /* 0x0000000702007986 */ /* 0x0001e2000c101908 */
[----:B------:R-:W-:Y:S01]  /*0b70*/  IADD3.X R9, PT, PT, RZ, R3, RZ, P1, !PT ;  /* 0x00000003ff097210 */ /* 0x000fe20000ffe4ff */
[----:B------:R-:W-:Y:S07]  /*0b80*/  @P0 BRA `(.L_x_6) ;  /* 0xfffffffc00cc0947 */ /* 0x000fee000383ffff */
[----:B------:R-:W-:Y:S05]  /*0b90*/  EXIT ;  /* 0x000000000000794d */ /* 0x000fea0003800000 */
.L_x_7:
        /* <DEDUP_REMOVED lines=14> */
.L_x_9:


//--------------------- .nv.shared.reserved.0     --------------------------
	.section	.nv.shared.reserved.0,"aw",@nobits
	.weak		__nv_reservedSMEM_offset_0_alias
	.size		__nv_reservedSMEM_offset_0_alias, 0, 64
	.other		__nv_reservedSMEM_offset_0_alias,@"STO_CUDA_RESERVED_SHARED STV_DEFAULT"
__nv_reservedSMEM_offset_0_alias:
	.zero		0
	.zero		64


//--------------------- .nv.constant0._Z10MatrixMultPfS_S_ --------------------------
	.section	.nv.constant0._Z10MatrixMultPfS_S_,"a",@progbits
	.sectionflags	@""
	.align	4
.nv.constant0._Z10MatrixMultPfS_S_:
	.zero		920


//--------------------- .nv.constant0._Z3addiPfS_ --------------------------
	.section	.nv.constant0._Z3addiPfS_,"a",@progbits
	.sectionflags	@""
	.align	4
.nv.constant0._Z3addiPfS_:
	.zero		920


//--------------------- SYMBOLS --------------------------

	.type		.nv.reservedSmem.offset0,@object
	.size		.nv.reservedSmem.offset0,0x4
